//
// Generated by NVIDIA NVVM Compiler
//
// Compiler Build ID: CL-36424714
// Cuda compilation tools, release 13.0, V13.0.88
// Based on NVVM 20.0.0
//

.version 9.0
.target sm_100
.address_size 64

	// .globl	_Z15MatrixMulKernelPfS_S_i
// _ZZ15MatrixMulKernelPfS_S_iE3Mds has been demoted
// _ZZ15MatrixMulKernelPfS_S_iE3Nds has been demoted

.visible .entry _Z15MatrixMulKernelPfS_S_i(
	.param .u64 .ptr .align 1 _Z15MatrixMulKernelPfS_S_i_param_0,
	.param .u64 .ptr .align 1 _Z15MatrixMulKernelPfS_S_i_param_1,
	.param .u64 .ptr .align 1 _Z15MatrixMulKernelPfS_S_i_param_2,
	.param .u32 _Z15MatrixMulKernelPfS_S_i_param_3
)
{
	.reg .pred 	%p<8>;
	.reg .b32 	%r<104>;
	.reg .b32 	%f<368>;
	.reg .b64 	%rd<40>;
	// demoted variable
	.shared .align 4 .b8 _ZZ15MatrixMulKernelPfS_S_iE3Mds[1024];
	// demoted variable
	.shared .align 4 .b8 _ZZ15MatrixMulKernelPfS_S_iE3Nds[1024];
	ld.param.u32 	%r31, [_Z15MatrixMulKernelPfS_S_i_param_3];
	mov.u32 	%r32, %ctaid.x;
	mov.u32 	%r33, %ctaid.y;
	mov.u32 	%r1, %tid.x;
	mov.u32 	%r2, %tid.y;
	shl.b32 	%r34, %r33, 4;
	add.s32 	%r3, %r34, %r2;
	shl.b32 	%r4, %r32, 4;
	add.s32 	%r5, %r4, %r1;
	shr.s32 	%r35, %r31, 31;
	shr.u32 	%r36, %r35, 28;
	add.s32 	%r37, %r31, %r36;
	shr.s32 	%r6, %r37, 4;
	setp.lt.s32 	%p1, %r31, 16;
	mov.f32 	%f367, 0f00000000;
	@%p1 bra 	$L__BB0_9;
	mad.lo.s32 	%r100, %r31, %r3, %r1;
	shl.b32 	%r39, %r2, 6;
	mov.u32 	%r40, _ZZ15MatrixMulKernelPfS_S_iE3Mds;
	add.s32 	%r8, %r40, %r39;
	add.s32 	%r41, %r6, -1;
	setp.lt.u32 	%p2, %r41, 3;
	mov.f32 	%f367, 0f00000000;
	mov.b32 	%r103, 0;
	@%p2 bra 	$L__BB0_4;
	and.b32  	%r103, %r6, 134217724;
	neg.s32 	%r101, %r103;
	add.s32 	%r43, %r2, 48;
	mad.lo.s32 	%r44, %r31, %r43, %r1;
	add.s32 	%r99, %r44, %r4;
	add.s32 	%r45, %r2, 32;
	mad.lo.s32 	%r46, %r31, %r45, %r1;
	add.s32 	%r98, %r46, %r4;
	add.s32 	%r47, %r2, 16;
	mad.lo.s32 	%r48, %r31, %r47, %r1;
	add.s32 	%r97, %r48, %r4;
	mad.lo.s32 	%r49, %r2, %r31, %r1;
	add.s32 	%r96, %r49, %r4;
	mov.f32 	%f367, 0f00000000;
$L__BB0_3:
	.pragma "nounroll";
	ld.param.u64 	%rd37, [_Z15MatrixMulKernelPfS_S_i_param_2];
	ld.param.u64 	%rd34, [_Z15MatrixMulKernelPfS_S_i_param_1];
	cvta.to.global.u64 	%rd4, %rd34;
	mul.wide.s32 	%rd5, %r100, 4;
	add.s64 	%rd6, %rd4, %rd5;
	ld.global.f32 	%f14, [%rd6];
	shl.b32 	%r51, %r1, 2;
	add.s32 	%r52, %r8, %r51;
	st.shared.f32 	[%r52], %f14;
	cvta.to.global.u64 	%rd7, %rd37;
	mul.wide.u32 	%rd8, %r96, 4;
	add.s64 	%rd9, %rd7, %rd8;
	ld.global.f32 	%f15, [%rd9];
	mov.u32 	%r54, _ZZ15MatrixMulKernelPfS_S_iE3Nds;
	add.s32 	%r55, %r54, %r51;
	add.s32 	%r56, %r55, %r39;
	st.shared.f32 	[%r56], %f15;
	bar.sync 	0;
	ld.shared.f32 	%f16, [%r8];
	ld.shared.f32 	%f17, [%r55];
	fma.rn.f32 	%f18, %f16, %f17, %f367;
	ld.shared.f32 	%f19, [%r8+4];
	ld.shared.f32 	%f20, [%r55+64];
	fma.rn.f32 	%f21, %f19, %f20, %f18;
	ld.shared.f32 	%f22, [%r8+8];
	ld.shared.f32 	%f23, [%r55+128];
	fma.rn.f32 	%f24, %f22, %f23, %f21;
	ld.shared.f32 	%f25, [%r8+12];
	ld.shared.f32 	%f26, [%r55+192];
	fma.rn.f32 	%f27, %f25, %f26, %f24;
	ld.shared.f32 	%f28, [%r8+16];
	ld.shared.f32 	%f29, [%r55+256];
	fma.rn.f32 	%f30, %f28, %f29, %f27;
	ld.shared.f32 	%f31, [%r8+20];
	ld.shared.f32 	%f32, [%r55+320];
	fma.rn.f32 	%f33, %f31, %f32, %f30;
	ld.shared.f32 	%f34, [%r8+24];
	ld.shared.f32 	%f35, [%r55+384];
	fma.rn.f32 	%f36, %f34, %f35, %f33;
	ld.shared.f32 	%f37, [%r8+28];
	ld.shared.f32 	%f38, [%r55+448];
	fma.rn.f32 	%f39, %f37, %f38, %f36;
	ld.shared.f32 	%f40, [%r8+32];
	ld.shared.f32 	%f41, [%r55+512];
	fma.rn.f32 	%f42, %f40, %f41, %f39;
	ld.shared.f32 	%f43, [%r8+36];
	ld.shared.f32 	%f44, [%r55+576];
	fma.rn.f32 	%f45, %f43, %f44, %f42;
	ld.shared.f32 	%f46, [%r8+40];
	ld.shared.f32 	%f47, [%r55+640];
	fma.rn.f32 	%f48, %f46, %f47, %f45;
	ld.shared.f32 	%f49, [%r8+44];
	ld.shared.f32 	%f50, [%r55+704];
	fma.rn.f32 	%f51, %f49, %f50, %f48;
	ld.shared.f32 	%f52, [%r8+48];
	ld.shared.f32 	%f53, [%r55+768];
	fma.rn.f32 	%f54, %f52, %f53, %f51;
	ld.shared.f32 	%f55, [%r8+52];
	ld.shared.f32 	%f56, [%r55+832];
	fma.rn.f32 	%f57, %f55, %f56, %f54;
	ld.shared.f32 	%f58, [%r8+56];
	ld.shared.f32 	%f59, [%r55+896];
	fma.rn.f32 	%f60, %f58, %f59, %f57;
	ld.shared.f32 	%f61, [%r8+60];
	ld.shared.f32 	%f62, [%r55+960];
	fma.rn.f32 	%f63, %f61, %f62, %f60;
	bar.sync 	0;
	ld.global.f32 	%f64, [%rd6+64];
	st.shared.f32 	[%r52], %f64;
	mul.wide.u32 	%rd10, %r97, 4;
	add.s64 	%rd11, %rd7, %rd10;
	ld.global.f32 	%f65, [%rd11];
	st.shared.f32 	[%r56], %f65;
	bar.sync 	0;
	ld.shared.f32 	%f66, [%r8];
	ld.shared.f32 	%f67, [%r55];
	fma.rn.f32 	%f68, %f66, %f67, %f63;
	ld.shared.f32 	%f69, [%r8+4];
	ld.shared.f32 	%f70, [%r55+64];
	fma.rn.f32 	%f71, %f69, %f70, %f68;
	ld.shared.f32 	%f72, [%r8+8];
	ld.shared.f32 	%f73, [%r55+128];
	fma.rn.f32 	%f74, %f72, %f73, %f71;
	ld.shared.f32 	%f75, [%r8+12];
	ld.shared.f32 	%f76, [%r55+192];
	fma.rn.f32 	%f77, %f75, %f76, %f74;
	ld.shared.f32 	%f78, [%r8+16];
	ld.shared.f32 	%f79, [%r55+256];
	fma.rn.f32 	%f80, %f78, %f79, %f77;
	ld.shared.f32 	%f81, [%r8+20];
	ld.shared.f32 	%f82, [%r55+320];
	fma.rn.f32 	%f83, %f81, %f82, %f80;
	ld.shared.f32 	%f84, [%r8+24];
	ld.shared.f32 	%f85, [%r55+384];
	fma.rn.f32 	%f86, %f84, %f85, %f83;
	ld.shared.f32 	%f87, [%r8+28];
	ld.shared.f32 	%f88, [%r55+448];
	fma.rn.f32 	%f89, %f87, %f88, %f86;
	ld.shared.f32 	%f90, [%r8+32];
	ld.shared.f32 	%f91, [%r55+512];
	fma.rn.f32 	%f92, %f90, %f91, %f89;
	ld.shared.f32 	%f93, [%r8+36];
	ld.shared.f32 	%f94, [%r55+576];
	fma.rn.f32 	%f95, %f93, %f94, %f92;
	ld.shared.f32 	%f96, [%r8+40];
	ld.shared.f32 	%f97, [%r55+640];
	fma.rn.f32 	%f98, %f96, %f97, %f95;
	ld.shared.f32 	%f99, [%r8+44];
	ld.shared.f32 	%f100, [%r55+704];
	fma.rn.f32 	%f101, %f99, %f100, %f98;
	ld.shared.f32 	%f102, [%r8+48];
	ld.shared.f32 	%f103, [%r55+768];
	fma.rn.f32 	%f104, %f102, %f103, %f101;
	ld.shared.f32 	%f105, [%r8+52];
	ld.shared.f32 	%f106, [%r55+832];
	fma.rn.f32 	%f107, %f105, %f106, %f104;
	ld.shared.f32 	%f108, [%r8+56];
	ld.shared.f32 	%f109, [%r55+896];
	fma.rn.f32 	%f110, %f108, %f109, %f107;
	ld.shared.f32 	%f111, [%r8+60];
	ld.shared.f32 	%f112, [%r55+960];
	fma.rn.f32 	%f113, %f111, %f112, %f110;
	bar.sync 	0;
	ld.global.f32 	%f114, [%rd6+128];
	st.shared.f32 	[%r52], %f114;
	mul.wide.u32 	%rd12, %r98, 4;
	add.s64 	%rd13, %rd7, %rd12;
	ld.global.f32 	%f115, [%rd13];
	st.shared.f32 	[%r56], %f115;
	bar.sync 	0;
	ld.shared.f32 	%f116, [%r8];
	ld.shared.f32 	%f117, [%r55];
	fma.rn.f32 	%f118, %f116, %f117, %f113;
	ld.shared.f32 	%f119, [%r8+4];
	ld.shared.f32 	%f120, [%r55+64];
	fma.rn.f32 	%f121, %f119, %f120, %f118;
	ld.shared.f32 	%f122, [%r8+8];
	ld.shared.f32 	%f123, [%r55+128];
	fma.rn.f32 	%f124, %f122, %f123, %f121;
	ld.shared.f32 	%f125, [%r8+12];
	ld.shared.f32 	%f126, [%r55+192];
	fma.rn.f32 	%f127, %f125, %f126, %f124;
	ld.shared.f32 	%f128, [%r8+16];
	ld.shared.f32 	%f129, [%r55+256];
	fma.rn.f32 	%f130, %f128, %f129, %f127;
	ld.shared.f32 	%f131, [%r8+20];
	ld.shared.f32 	%f132, [%r55+320];
	fma.rn.f32 	%f133, %f131, %f132, %f130;
	ld.shared.f32 	%f134, [%r8+24];
	ld.shared.f32 	%f135, [%r55+384];
	fma.rn.f32 	%f136, %f134, %f135, %f133;
	ld.shared.f32 	%f137, [%r8+28];
	ld.shared.f32 	%f138, [%r55+448];
	fma.rn.f32 	%f139, %f137, %f138, %f136;
	ld.shared.f32 	%f140, [%r8+32];
	ld.shared.f32 	%f141, [%r55+512];
	fma.rn.f32 	%f142, %f140, %f141, %f139;
	ld.shared.f32 	%f143, [%r8+36];
	ld.shared.f32 	%f144, [%r55+576];
	fma.rn.f32 	%f145, %f143, %f144, %f142;
	ld.shared.f32 	%f146, [%r8+40];
	ld.shared.f32 	%f147, [%r55+640];
	fma.rn.f32 	%f148, %f146, %f147, %f145;
	ld.shared.f32 	%f149, [%r8+44];
	ld.shared.f32 	%f150, [%r55+704];
	fma.rn.f32 	%f151, %f149, %f150, %f148;
	ld.shared.f32 	%f152, [%r8+48];
	ld.shared.f32 	%f153, [%r55+768];
	fma.rn.f32 	%f154, %f152, %f153, %f151;
	ld.shared.f32 	%f155, [%r8+52];
	ld.shared.f32 	%f156, [%r55+832];
	fma.rn.f32 	%f157, %f155, %f156, %f154;
	ld.shared.f32 	%f158, [%r8+56];
	ld.shared.f32 	%f159, [%r55+896];
	fma.rn.f32 	%f160, %f158, %f159, %f157;
	ld.shared.f32 	%f161, [%r8+60];
	ld.shared.f32 	%f162, [%r55+960];
	fma.rn.f32 	%f163, %f161, %f162, %f160;
	bar.sync 	0;
	ld.global.f32 	%f164, [%rd6+192];
	st.shared.f32 	[%r52], %f164;
	mul.wide.u32 	%rd14, %r99, 4;
	add.s64 	%rd15, %rd7, %rd14;
	ld.global.f32 	%f165, [%rd15];
	st.shared.f32 	[%r56], %f165;
	bar.sync 	0;
	ld.shared.f32 	%f166, [%r8];
	ld.shared.f32 	%f167, [%r55];
	fma.rn.f32 	%f168, %f166, %f167, %f163;
	ld.shared.f32 	%f169, [%r8+4];
	ld.shared.f32 	%f170, [%r55+64];
	fma.rn.f32 	%f171, %f169, %f170, %f168;
	ld.shared.f32 	%f172, [%r8+8];
	ld.shared.f32 	%f173, [%r55+128];
	fma.rn.f32 	%f174, %f172, %f173, %f171;
	ld.shared.f32 	%f175, [%r8+12];
	ld.shared.f32 	%f176, [%r55+192];
	fma.rn.f32 	%f177, %f175, %f176, %f174;
	ld.shared.f32 	%f178, [%r8+16];
	ld.shared.f32 	%f179, [%r55+256];
	fma.rn.f32 	%f180, %f178, %f179, %f177;
	ld.shared.f32 	%f181, [%r8+20];
	ld.shared.f32 	%f182, [%r55+320];
	fma.rn.f32 	%f183, %f181, %f182, %f180;
	ld.shared.f32 	%f184, [%r8+24];
	ld.shared.f32 	%f185, [%r55+384];
	fma.rn.f32 	%f186, %f184, %f185, %f183;
	ld.shared.f32 	%f187, [%r8+28];
	ld.shared.f32 	%f188, [%r55+448];
	fma.rn.f32 	%f189, %f187, %f188, %f186;
	ld.shared.f32 	%f190, [%r8+32];
	ld.shared.f32 	%f191, [%r55+512];
	fma.rn.f32 	%f192, %f190, %f191, %f189;
	ld.shared.f32 	%f193, [%r8+36];
	ld.shared.f32 	%f194, [%r55+576];
	fma.rn.f32 	%f195, %f193, %f194, %f192;
	ld.shared.f32 	%f196, [%r8+40];
	ld.shared.f32 	%f197, [%r55+640];
	fma.rn.f32 	%f198, %f196, %f197, %f195;
	ld.shared.f32 	%f199, [%r8+44];
	ld.shared.f32 	%f200, [%r55+704];
	fma.rn.f32 	%f201, %f199, %f200, %f198;
	ld.shared.f32 	%f202, [%r8+48];
	ld.shared.f32 	%f203, [%r55+768];
	fma.rn.f32 	%f204, %f202, %f203, %f201;
	ld.shared.f32 	%f205, [%r8+52];
	ld.shared.f32 	%f206, [%r55+832];
	fma.rn.f32 	%f207, %f205, %f206, %f204;
	ld.shared.f32 	%f208, [%r8+56];
	ld.shared.f32 	%f209, [%r55+896];
	fma.rn.f32 	%f210, %f208, %f209, %f207;
	ld.shared.f32 	%f211, [%r8+60];
	ld.shared.f32 	%f212, [%r55+960];
	fma.rn.f32 	%f367, %f211, %f212, %f210;
	bar.sync 	0;
	add.s32 	%r101, %r101, 4;
	add.s32 	%r100, %r100, 64;
	shl.b32 	%r57, %r31, 6;
	add.s32 	%r99, %r99, %r57;
	add.s32 	%r98, %r98, %r57;
	add.s32 	%r97, %r97, %r57;
	add.s32 	%r96, %r96, %r57;
	setp.ne.s32 	%p3, %r101, 0;
	@%p3 bra 	$L__BB0_3;
$L__BB0_4:
	and.b32  	%r28, %r6, 3;
	setp.eq.s32 	%p4, %r28, 0;
	@%p4 bra 	$L__BB0_9;
	setp.eq.s32 	%p5, %r28, 1;
	@%p5 bra 	$L__BB0_7;
	ld.param.u64 	%rd38, [_Z15MatrixMulKernelPfS_S_i_param_2];
	ld.param.u64 	%rd35, [_Z15MatrixMulKernelPfS_S_i_param_1];
	shl.b32 	%r58, %r103, 4;
	mad.lo.s32 	%r63, %r31, %r3, %r1;
	add.s32 	%r64, %r63, %r58;
	cvta.to.global.u64 	%rd16, %rd35;
	mul.wide.s32 	%rd17, %r64, 4;
	add.s64 	%rd18, %rd16, %rd17;
	ld.global.f32 	%f214, [%rd18];
	shl.b32 	%r65, %r1, 2;
	add.s32 	%r66, %r8, %r65;
	st.shared.f32 	[%r66], %f214;
	add.s32 	%r67, %r58, %r2;
	mad.lo.s32 	%r68, %r67, %r31, %r5;
	cvta.to.global.u64 	%rd19, %rd38;
	mul.wide.u32 	%rd20, %r68, 4;
	add.s64 	%rd21, %rd19, %rd20;
	ld.global.f32 	%f215, [%rd21];
	mov.u32 	%r70, _ZZ15MatrixMulKernelPfS_S_iE3Nds;
	add.s32 	%r71, %r70, %r65;
	add.s32 	%r72, %r71, %r39;
	st.shared.f32 	[%r72], %f215;
	bar.sync 	0;
	ld.shared.f32 	%f216, [%r8];
	ld.shared.f32 	%f217, [%r71];
	fma.rn.f32 	%f218, %f216, %f217, %f367;
	ld.shared.f32 	%f219, [%r8+4];
	ld.shared.f32 	%f220, [%r71+64];
	fma.rn.f32 	%f221, %f219, %f220, %f218;
	ld.shared.f32 	%f222, [%r8+8];
	ld.shared.f32 	%f223, [%r71+128];
	fma.rn.f32 	%f224, %f222, %f223, %f221;
	ld.shared.f32 	%f225, [%r8+12];
	ld.shared.f32 	%f226, [%r71+192];
	fma.rn.f32 	%f227, %f225, %f226, %f224;
	ld.shared.f32 	%f228, [%r8+16];
	ld.shared.f32 	%f229, [%r71+256];
	fma.rn.f32 	%f230, %f228, %f229, %f227;
	ld.shared.f32 	%f231, [%r8+20];
	ld.shared.f32 	%f232, [%r71+320];
	fma.rn.f32 	%f233, %f231, %f232, %f230;
	ld.shared.f32 	%f234, [%r8+24];
	ld.shared.f32 	%f235, [%r71+384];
	fma.rn.f32 	%f236, %f234, %f235, %f233;
	ld.shared.f32 	%f237, [%r8+28];
	ld.shared.f32 	%f238, [%r71+448];
	fma.rn.f32 	%f239, %f237, %f238, %f236;
	ld.shared.f32 	%f240, [%r8+32];
	ld.shared.f32 	%f241, [%r71+512];
	fma.rn.f32 	%f242, %f240, %f241, %f239;
	ld.shared.f32 	%f243, [%r8+36];
	ld.shared.f32 	%f244, [%r71+576];
	fma.rn.f32 	%f245, %f243, %f244, %f242;
	ld.shared.f32 	%f246, [%r8+40];
	ld.shared.f32 	%f247, [%r71+640];
	fma.rn.f32 	%f248, %f246, %f247, %f245;
	ld.shared.f32 	%f249, [%r8+44];
	ld.shared.f32 	%f250, [%r71+704];
	fma.rn.f32 	%f251, %f249, %f250, %f248;
	ld.shared.f32 	%f252, [%r8+48];
	ld.shared.f32 	%f253, [%r71+768];
	fma.rn.f32 	%f254, %f252, %f253, %f251;
	ld.shared.f32 	%f255, [%r8+52];
	ld.shared.f32 	%f256, [%r71+832];
	fma.rn.f32 	%f257, %f255, %f256, %f254;
	ld.shared.f32 	%f258, [%r8+56];
	ld.shared.f32 	%f259, [%r71+896];
	fma.rn.f32 	%f260, %f258, %f259, %f257;
	ld.shared.f32 	%f261, [%r8+60];
	ld.shared.f32 	%f262, [%r71+960];
	fma.rn.f32 	%f263, %f261, %f262, %f260;
	bar.sync 	0;
	ld.global.f32 	%f264, [%rd18+64];
	st.shared.f32 	[%r66], %f264;
	add.s32 	%r73, %r67, 16;
	mad.lo.s32 	%r74, %r73, %r31, %r5;
	mul.wide.u32 	%rd22, %r74, 4;
	add.s64 	%rd23, %rd19, %rd22;
	ld.global.f32 	%f265, [%rd23];
	st.shared.f32 	[%r72], %f265;
	bar.sync 	0;
	ld.shared.f32 	%f266, [%r8];
	ld.shared.f32 	%f267, [%r71];
	fma.rn.f32 	%f268, %f266, %f267, %f263;
	ld.shared.f32 	%f269, [%r8+4];
	ld.shared.f32 	%f270, [%r71+64];
	fma.rn.f32 	%f271, %f269, %f270, %f268;
	ld.shared.f32 	%f272, [%r8+8];
	ld.shared.f32 	%f273, [%r71+128];
	fma.rn.f32 	%f274, %f272, %f273, %f271;
	ld.shared.f32 	%f275, [%r8+12];
	ld.shared.f32 	%f276, [%r71+192];
	fma.rn.f32 	%f277, %f275, %f276, %f274;
	ld.shared.f32 	%f278, [%r8+16];
	ld.shared.f32 	%f279, [%r71+256];
	fma.rn.f32 	%f280, %f278, %f279, %f277;
	ld.shared.f32 	%f281, [%r8+20];
	ld.shared.f32 	%f282, [%r71+320];
	fma.rn.f32 	%f283, %f281, %f282, %f280;
	ld.shared.f32 	%f284, [%r8+24];
	ld.shared.f32 	%f285, [%r71+384];
	fma.rn.f32 	%f286, %f284, %f285, %f283;
	ld.shared.f32 	%f287, [%r8+28];
	ld.shared.f32 	%f288, [%r71+448];
	fma.rn.f32 	%f289, %f287, %f288, %f286;
	ld.shared.f32 	%f290, [%r8+32];
	ld.shared.f32 	%f291, [%r71+512];
	fma.rn.f32 	%f292, %f290, %f291, %f289;
	ld.shared.f32 	%f293, [%r8+36];
	ld.shared.f32 	%f294, [%r71+576];
	fma.rn.f32 	%f295, %f293, %f294, %f292;
	ld.shared.f32 	%f296, [%r8+40];
	ld.shared.f32 	%f297, [%r71+640];
	fma.rn.f32 	%f298, %f296, %f297, %f295;
	ld.shared.f32 	%f299, [%r8+44];
	ld.shared.f32 	%f300, [%r71+704];
	fma.rn.f32 	%f301, %f299, %f300, %f298;
	ld.shared.f32 	%f302, [%r8+48];
	ld.shared.f32 	%f303, [%r71+768];
	fma.rn.f32 	%f304, %f302, %f303, %f301;
	ld.shared.f32 	%f305, [%r8+52];
	ld.shared.f32 	%f306, [%r71+832];
	fma.rn.f32 	%f307, %f305, %f306, %f304;
	ld.shared.f32 	%f308, [%r8+56];
	ld.shared.f32 	%f309, [%r71+896];
	fma.rn.f32 	%f310, %f308, %f309, %f307;
	ld.shared.f32 	%f311, [%r8+60];
	ld.shared.f32 	%f312, [%r71+960];
	fma.rn.f32 	%f367, %f311, %f312, %f310;
	bar.sync 	0;
	add.s32 	%r103, %r103, 2;
$L__BB0_7:
	and.b32  	%r75, %r6, 1;
	setp.eq.b32 	%p6, %r75, 1;
	not.pred 	%p7, %p6;
	@%p7 bra 	$L__BB0_9;
	ld.param.u64 	%rd39, [_Z15MatrixMulKernelPfS_S_i_param_2];
	ld.param.u64 	%rd36, [_Z15MatrixMulKernelPfS_S_i_param_1];
	shl.b32 	%r76, %r103, 4;
	mad.lo.s32 	%r81, %r31, %r3, %r1;
	add.s32 	%r82, %r81, %r76;
	cvta.to.global.u64 	%rd24, %rd36;
	mul.wide.s32 	%rd25, %r82, 4;
	add.s64 	%rd26, %rd24, %rd25;
	ld.global.f32 	%f313, [%rd26];
	shl.b32 	%r83, %r1, 2;
	add.s32 	%r84, %r8, %r83;
	st.shared.f32 	[%r84], %f313;
	add.s32 	%r85, %r76, %r2;
	mad.lo.s32 	%r86, %r85, %r31, %r5;
	cvta.to.global.u64 	%rd27, %rd39;
	mul.wide.u32 	%rd28, %r86, 4;
	add.s64 	%rd29, %rd27, %rd28;
	ld.global.f32 	%f314, [%rd29];
	mov.u32 	%r88, _ZZ15MatrixMulKernelPfS_S_iE3Nds;
	add.s32 	%r89, %r88, %r83;
	add.s32 	%r90, %r89, %r39;
	st.shared.f32 	[%r90], %f314;
	bar.sync 	0;
	ld.shared.f32 	%f315, [%r8];
	ld.shared.f32 	%f316, [%r89];
	fma.rn.f32 	%f317, %f315, %f316, %f367;
	ld.shared.f32 	%f318, [%r8+4];
	ld.shared.f32 	%f319, [%r89+64];
	fma.rn.f32 	%f320, %f318, %f319, %f317;
	ld.shared.f32 	%f321, [%r8+8];
	ld.shared.f32 	%f322, [%r89+128];
	fma.rn.f32 	%f323, %f321, %f322, %f320;
	ld.shared.f32 	%f324, [%r8+12];
	ld.shared.f32 	%f325, [%r89+192];
	fma.rn.f32 	%f326, %f324, %f325, %f323;
	ld.shared.f32 	%f327, [%r8+16];
	ld.shared.f32 	%f328, [%r89+256];
	fma.rn.f32 	%f329, %f327, %f328, %f326;
	ld.shared.f32 	%f330, [%r8+20];
	ld.shared.f32 	%f331, [%r89+320];
	fma.rn.f32 	%f332, %f330, %f331, %f329;
	ld.shared.f32 	%f333, [%r8+24];
	ld.shared.f32 	%f334, [%r89+384];
	fma.rn.f32 	%f335, %f333, %f334, %f332;
	ld.shared.f32 	%f336, [%r8+28];
	ld.shared.f32 	%f337, [%r89+448];
	fma.rn.f32 	%f338, %f336, %f337, %f335;
	ld.shared.f32 	%f339, [%r8+32];
	ld.shared.f32 	%f340, [%r89+512];
	fma.rn.f32 	%f341, %f339, %f340, %f338;
	ld.shared.f32 	%f342, [%r8+36];
	ld.shared.f32 	%f343, [%r89+576];
	fma.rn.f32 	%f344, %f342, %f343, %f341;
	ld.shared.f32 	%f345, [%r8+40];
	ld.shared.f32 	%f346, [%r89+640];
	fma.rn.f32 	%f347, %f345, %f346, %f344;
	ld.shared.f32 	%f348, [%r8+44];
	ld.shared.f32 	%f349, [%r89+704];
	fma.rn.f32 	%f350, %f348, %f349, %f347;
	ld.shared.f32 	%f351, [%r8+48];
	ld.shared.f32 	%f352, [%r89+768];
	fma.rn.f32 	%f353, %f351, %f352, %f350;
	ld.shared.f32 	%f354, [%r8+52];
	ld.shared.f32 	%f355, [%r89+832];
	fma.rn.f32 	%f356, %f354, %f355, %f353;
	ld.shared.f32 	%f357, [%r8+56];
	ld.shared.f32 	%f358, [%r89+896];
	fma.rn.f32 	%f359, %f357, %f358, %f356;
	ld.shared.f32 	%f360, [%r8+60];
	ld.shared.f32 	%f361, [%r89+960];
	fma.rn.f32 	%f367, %f360, %f361, %f359;
	bar.sync 	0;
$L__BB0_9:
	ld.param.u64 	%rd33, [_Z15MatrixMulKernelPfS_S_i_param_0];
	cvta.to.global.u64 	%rd30, %rd33;
	mad.lo.s32 	%r95, %r31, %r3, %r5;
	mul.wide.s32 	%rd31, %r95, 4;
	add.s64 	%rd32, %rd30, %rd31;
	st.global.f32 	[%rd32], %f367;
	ret;

}


// ===== COMPILED SASS (sm_100) =====

	.target	sm_100

	.elftype	@"ET_EXEC"


//--------------------- .note.nv.tkinfo           --------------------------
	.section	.note.nv.tkinfo,"",@"SHT_NOTE"
	.sectionflags	@"SHF_NOTE_NV_TKINFO"
	.tkinfo
        /*0018*/ 	.word	0x00000002
        /*0030*/ 	.string	""
        /*0030*/ 	.string	"ptxas"
        /*0030*/ 	.string	"Cuda compilation tools, release 13.0, V13.0.88"
        /*0030*/ 	.string	"Build cuda_13.0.r13.0/compiler.36424714_0"
        /*0030*/ 	.string	"-arch sm_100 -m 64 "



//--------------------- .note.nv.cuinfo           --------------------------
	.section	.note.nv.cuinfo,"",@"SHT_NOTE"
	.sectionflags	@"SHF_NOTE_NV_CUINFO"
        /*0018*/ 	.short	0x0002
        /*001a*/ 	.short	0x0064
        /*001c*/ 	.short	0x0082
	.zero		2


//--------------------- .nv.info                  --------------------------
	.section	.nv.info,"",@"SHT_CUDA_INFO"
	.align	4


	//----- nvinfo : EIATTR_REGCOUNT
	.align		4
        /*0000*/ 	.byte	0x04, 0x2f
        /*0002*/ 	.short	(.L_1 - .L_0)
	.align		4
.L_0:
        /*0004*/ 	.word	index@(_Z15MatrixMulKernelPfS_S_i)
        /*0008*/ 	.word	0x00000028


	//----- nvinfo : EIATTR_FRAME_SIZE
	.align		4
.L_1:
        /*000c*/ 	.byte	0x04, 0x11
        /*000e*/ 	.short	(.L_3 - .L_2)
	.align		4
.L_2:
        /*0010*/ 	.word	index@(_Z15MatrixMulKernelPfS_S_i)
        /*0014*/ 	.word	0x00000000


	//----- nvinfo : EIATTR_MIN_STACK_SIZE
	.align		4
.L_3:
        /*0018*/ 	.byte	0x04, 0x12
        /*001a*/ 	.short	(.L_5 - .L_4)
	.align		4
.L_4:
        /*001c*/ 	.word	index@(_Z15MatrixMulKernelPfS_S_i)
        /*0020*/ 	.word	0x00000000
.L_5:


//--------------------- .nv.compat                --------------------------
	.section	.nv.compat,"",@"SHT_CUDA_COMPAT_INFO"
	.align	4
        /*0000*/ 	.byte	0x02, 0x09, 0x00, 0x00, 0x02, 0x02, 0x01, 0x00, 0x02, 0x05, 0x05, 0x00, 0x03, 0x07, 0x01, 0x01
        /*0010*/ 	.byte	0x02, 0x03, 0x00, 0x00, 0x02, 0x06, 0x01, 0x00, 0x04, 0x0b, 0x08, 0x00, 0x09, 0x00, 0x00, 0x00
        /*0020*/ 	.byte	0x00, 0x00, 0x00, 0x00


//--------------------- .nv.info._Z15MatrixMulKernelPfS_S_i --------------------------
	.section	.nv.info._Z15MatrixMulKernelPfS_S_i,"",@"SHT_CUDA_INFO"
	.sectionflags	@""
	.align	4


	//----- nvinfo : EIATTR_CUDA_API_VERSION
	.align		4
        /*0000*/ 	.byte	0x04, 0x37
        /*0002*/ 	.short	(.L_7 - .L_6)
.L_6:
        /*0004*/ 	.word	0x00000082


	//----- nvinfo : EIATTR_KPARAM_INFO
	.align		4
.L_7:
        /*0008*/ 	.byte	0x04, 0x17
        /*000a*/ 	.short	(.L_9 - .L_8)
.L_8:
        /*000c*/ 	.word	0x00000000
        /*0010*/ 	.short	0x0003
        /*0012*/ 	.short	0x0018
        /*0014*/ 	.byte	0x00, 0xf0, 0x11, 0x00


	//----- nvinfo : EIATTR_KPARAM_INFO
	.align		4
.L_9:
        /*0018*/ 	.byte	0x04, 0x17
        /*001a*/ 	.short	(.L_11 - .L_10)
.L_10:
        /*001c*/ 	.word	0x00000000
        /*0020*/ 	.short	0x0002
        /*0022*/ 	.short	0x0010
        /*0024*/ 	.byte	0x00, 0xf5, 0x21, 0x00


	//----- nvinfo : EIATTR_KPARAM_INFO
	.align		4
.L_11:
        /*0028*/ 	.byte	0x04, 0x17
        /*002a*/ 	.short	(.L_13 - .L_12)
.L_12:
        /*002c*/ 	.word	0x00000000
        /*0030*/ 	.short	0x0001
        /*0032*/ 	.short	0x0008
        /*0034*/ 	.byte	0x00, 0xf5, 0x21, 0x00


	//----- nvinfo : EIATTR_KPARAM_INFO
	.align		4
.L_13:
        /*0038*/ 	.byte	0x04, 0x17
        /*003a*/ 	.short	(.L_15 - .L_14)
.L_14:
        /*003c*/ 	.word	0x00000000
        /*0040*/ 	.short	0x0000
        /*0042*/ 	.short	0x0000
        /*0044*/ 	.byte	0x00, 0xf5, 0x21, 0x00


	//----- nvinfo : EIATTR_SPARSE_MMA_MASK
	.align		4
.L_15:
        /*0048*/ 	.byte	0x03, 0x50
        /*004a*/ 	.short	0x0000


	//----- nvinfo : EIATTR_MAXREG_COUNT
	.align		4
        /*004c*/ 	.byte	0x03, 0x1b
        /*004e*/ 	.short	0x00ff


	//----- nvinfo : EIATTR_NUM_BARRIERS
	.align		4
        /*0050*/ 	.byte	0x02, 0x4c
        /*0052*/ 	.byte	0x01
	.zero		1


	//----- nvinfo : EIATTR_MERCURY_ISA_VERSION
	.align		4
        /*0054*/ 	.byte	0x03, 0x5f
        /*0056*/ 	.short	0x0101


	//----- nvinfo : EIATTR_VRC_CTA_INIT_COUNT
	.align		4
        /*0058*/ 	.byte	0x02, 0x4a
	.zero		1
	.zero		1


	//----- nvinfo : EIATTR_EXIT_INSTR_OFFSETS
	.align		4
        /*005c*/ 	.byte	0x04, 0x1c
        /*005e*/ 	.short	(.L_17 - .L_16)


	//   ....[0]....
.L_16:
        /*0060*/ 	.word	0x00001890


	//----- nvinfo : EIATTR_CBANK_PARAM_SIZE
	.align		4
.L_17:
        /*0064*/ 	.byte	0x03, 0x19
        /*0066*/ 	.short	0x001c


	//----- nvinfo : EIATTR_PARAM_CBANK
	.align		4
        /*0068*/ 	.byte	0x04, 0x0a
        /*006a*/ 	.short	(.L_19 - .L_18)
	.align		4
.L_18:
        /*006c*/ 	.word	index@(.nv.constant0._Z15MatrixMulKernelPfS_S_i)
        /*0070*/ 	.short	0x0380
        /*0072*/ 	.short	0x001c


	//----- nvinfo : EIATTR_SW_WAR
	.align		4
.L_19:
        /*0074*/ 	.byte	0x04, 0x36
        /*0076*/ 	.short	(.L_21 - .L_20)
.L_20:
        /*0078*/ 	.word	0x00000008
.L_21:


//--------------------- .nv.callgraph             --------------------------
	.section	.nv.callgraph,"",@"SHT_CUDA_CALLGRAPH"
	.align	4
	.sectionentsize	8
	.align		4
        /*0000*/ 	.word	0x00000000
	.align		4
        /*0004*/ 	.word	0xffffffff
	.align		4
        /*0008*/ 	.word	0x00000000
	.align		4
        /*000c*/ 	.word	0xfffffffe
	.align		4
        /*0010*/ 	.word	0x00000000
	.align		4
        /*0014*/ 	.word	0xfffffffd
	.align		4
        /*0018*/ 	.word	0x00000000
	.align		4
        /*001c*/ 	.word	0xfffffffc


//--------------------- .text._Z15MatrixMulKernelPfS_S_i --------------------------
	.section	.text._Z15MatrixMulKernelPfS_S_i,"ax",@progbits
	.align	128
        .global         _Z15MatrixMulKernelPfS_S_i
        .type           _Z15MatrixMulKernelPfS_S_i,@function
        .size           _Z15MatrixMulKernelPfS_S_i,(.L_x_5 - _Z15MatrixMulKernelPfS_S_i)
        .other          _Z15MatrixMulKernelPfS_S_i,@"STO_CUDA_ENTRY STV_DEFAULT"
_Z15MatrixMulKernelPfS_S_i:
.text._Z15MatrixMulKernelPfS_S_i:
[----:B------:R-:W-:Y:S08]  /*0000*/  LDC R1, c[0x0][0x37c] ;  /* 0x0000df00ff017b82 */ /* 0x000ff00000000800 */
[----:B------:R-:W0:Y:S01]  /*0010*/  LDC R5, c[0x0][0x398] ;  /* 0x0000e600ff057b82 */ /* 0x000e220000000800 */
[----:B------:R-:W1:Y:S01]  /*0020*/  S2R R6, SR_CTAID.Y ;  /* 0x0000000000067919 */ /* 0x000e620000002600 */
[----:B------:R-:W2:Y:S01]  /*0030*/  LDCU.64 UR8, c[0x0][0x358] ;  /* 0x00006b00ff0877ac */ /* 0x000ea20008000a00 */
[----:B------:R-:W-:Y:S01]  /*0040*/  HFMA2 R31, -RZ, RZ, 0, 0 ;  /* 0x00000000ff1f7431 */ /* 0x000fe200000001ff */
[----:B------:R-:W1:Y:S01]  /*0050*/  S2R R3, SR_TID.Y ;  /* 0x0000000000037919 */ /* 0x000e620000002200 */
[----:B------:R-:W3:Y:S01]  /*0060*/  S2R R11, SR_CTAID.X ;  /* 0x00000000000b7919 */ /* 0x000ee20000002500 */
[----:B------:R-:W3:Y:S01]  /*0070*/  S2R R2, SR_TID.X ;  /* 0x0000000000027919 */ /* 0x000ee20000002100 */
[----:B0-----:R-:W-:-:S02]  /*0080*/  ISETP.GE.AND P0, PT, R5, 0x10, PT ;  /* 0x000000100500780c */ /* 0x001fc40003f06270 */
[----:B------:R-:W-:-:S04]  /*0090*/  SHF.R.S32.HI R0, RZ, 0x1f, R5 ;  /* 0x0000001fff007819 */ /* 0x000fc80000011405 */
[----:B------:R-:W-:Y:S02]  /*00a0*/  LEA.HI R0, R0, R5, RZ, 0x4 ;  /* 0x0000000500007211 */ /* 0x000fe400078f20ff */
[----:B-1----:R-:W-:Y:S02]  /*00b0*/  LEA R6, R6, R3, 0x4 ;  /* 0x0000000306067211 */ /* 0x002fe400078e20ff */
[----:B---3--:R-:W-:-:S03]  /*00c0*/  LEA R4, R11, R2, 0x4 ;  /* 0x000000020b047211 */ /* 0x008fc600078e20ff */
[----:B--2---:R-:W-:Y:S05]  /*00d0*/  @!P0 BRA `(.L_x_0) ;  /* 0x0000001400dc8947 */ /* 0x004fea0003800000 */
[----:B------:R-:W0:Y:S01]  /*00e0*/  S2UR UR6, SR_CgaCtaId ;  /* 0x00000000000679c3 */ /* 0x000e220000008800 */
[----:B------:R-:W-:Y:S01]  /*00f0*/  SHF.R.S32.HI R29, RZ, 0x4, R0 ;  /* 0x00000004ff1d7819 */ /* 0x000fe20000011400 */
[----:B------:R-:W-:Y:S01]  /*0100*/  UMOV UR4, 0x400 ;  /* 0x0000040000047882 */ /* 0x000fe20000000000 */
[----:B------:R-:W-:Y:S01]  /*0110*/  IMAD R21, R6, R5, R2 ;  /* 0x0000000506157224 */ /* 0x000fe200078e0202 */
[----:B------:R-:W-:Y:S02]  /*0120*/  MOV R31, RZ ;  /* 0x000000ff001f7202 */ /* 0x000fe40000000f00 */
[----:B------:R-:W-:-:S04]  /*0130*/  IADD3 R0, PT, PT, R29, -0x1, RZ ;  /* 0xffffffff1d007810 */ /* 0x000fc80007ffe0ff */
[----:B------:R-:W-:Y:S02]  /*0140*/  ISETP.GE.U32.AND P0, PT, R0, 0x3, PT ;  /* 0x000000030000780c */ /* 0x000fe40003f06070 */
[----:B------:R-:W-:Y:S01]  /*0150*/  MOV R0, RZ ;  /* 0x000000ff00007202 */ /* 0x000fe20000000f00 */
[----:B0-----:R-:W-:-:S06]  /*0160*/  ULEA UR5, UR6, UR4, 0x18 ;  /* 0x0000000406057291 */ /* 0x001fcc000f8ec0ff */
[----:B------:R-:W-:-:S04]  /*0170*/  LEA R7, R3, UR5, 0x6 ;  /* 0x0000000503077c11 */ /* 0x000fc8000f8e30ff */
[----:B------:R-:W-:Y:S05]  /*0180*/  @!P0 BRA `(.L_x_1) ;  /* 0x0000000c002c8947 */ /* 0x000fea0003800000 */
[C---:B------:R-:W-:Y:S01]  /*0190*/  IADD3 R0, PT, PT, R3.reuse, 0x30, RZ ;  /* 0x0000003003007810 */ /* 0x040fe20007ffe0ff */
[----:B------:R-:W-:Y:S01]  /*01a0*/  UIADD3 UR5, UPT, UPT, UR4, 0x400, URZ ;  /* 0x0000040004057890 */ /* 0x000fe2000fffe0ff */
[C---:B------:R-:W-:Y:S01]  /*01b0*/  IADD3 R8, PT, PT, R3.reuse, 0x20, RZ ;  /* 0x0000002003087810 */ /* 0x040fe20007ffe0ff */
[CCC-:B------:R-:W-:Y:S01]  /*01c0*/  IMAD R24, R3.reuse, R5.reuse, R2.reuse ;  /* 0x0000000503187224 */ /* 0x1c0fe200078e0202 */
[----:B------:R-:W-:Y:S01]  /*01d0*/  IADD3 R9, PT, PT, R3, 0x10, RZ ;  /* 0x0000001003097810 */ /* 0x000fe20007ffe0ff */
[-CC-:B------:R-:W-:Y:S01]  /*01e0*/  IMAD R0, R0, R5.reuse, R2.reuse ;  /* 0x0000000500007224 */ /* 0x180fe200078e0202 */
[----:B------:R-:W-:Y:S01]  /*01f0*/  ULEA UR5, UR6, UR5, 0x18 ;  /* 0x0000000506057291 */ /* 0x000fe2000f8ec0ff */
[-CC-:B------:R-:W-:Y:S02]  /*0200*/  IMAD R8, R8, R5.reuse, R2.reuse ;  /* 0x0000000508087224 */ /* 0x180fe400078e0202 */
[----:B------:R-:W-:Y:S02]  /*0210*/  HFMA2 R31, -RZ, RZ, 0, 0 ;  /* 0x00000000ff1f7431 */ /* 0x000fe400000001ff */
[----:B------:R-:W-:Y:S01]  /*0220*/  IMAD R9, R9, R5, R2 ;  /* 0x0000000509097224 */ /* 0x000fe200078e0202 */
[----:B------:R-:W-:-:S02]  /*0230*/  LEA R30, R11, R0, 0x4 ;  /* 0x000000000b1e7211 */ /* 0x000fc400078e20ff */
[----:B------:R-:W-:Y:S02]  /*0240*/  LOP3.LUT R0, R29, 0x7fffffc, RZ, 0xc0, !PT ;  /* 0x07fffffc1d007812 */ /* 0x000fe400078ec0ff */
[----:B------:R-:W-:Y:S02]  /*0250*/  LEA R22, R2, UR5, 0x2 ;  /* 0x0000000502167c11 */ /* 0x000fe4000f8e10ff */
[C---:B------:R-:W-:Y:S02]  /*0260*/  LEA R24, R11.reuse, R24, 0x4 ;  /* 0x000000180b187211 */ /* 0x040fe400078e20ff */
[C---:B------:R-:W-:Y:S02]  /*0270*/  LEA R28, R11.reuse, R8, 0x4 ;  /* 0x000000080b1c7211 */ /* 0x040fe400078e20ff */
[----:B------:R-:W-:Y:S02]  /*0280*/  LEA R26, R11, R9, 0x4 ;  /* 0x000000090b1a7211 */ /* 0x000fe400078e20ff */
[----:B------:R-:W-:-:S02]  /*0290*/  MOV R27, R21 ;  /* 0x00000015001b7202 */ /* 0x000fc40000000f00 */
[----:B------:R-:W-:Y:S02]  /*02a0*/  LEA R23, R2, R7, 0x2 ;  /* 0x0000000702177211 */ /* 0x000fe400078e10ff */
[----:B------:R-:W-:Y:S02]  /*02b0*/  IADD3 R25, PT, PT, -R0, RZ, RZ ;  /* 0x000000ff00197210 */ /* 0x000fe40007ffe1ff */
[----:B------:R-:W-:-:S07]  /*02c0*/  LEA R20, R3, R22, 0x6 ;  /* 0x0000001603147211 */ /* 0x000fce00078e30ff */
.L_x_2:
[----:B------:R-:W0:Y:S08]  /*02d0*/  LDC.64 R16, c[0x0][0x388] ;  /* 0x0000e200ff107b82 */ /* 0x000e300000000a00 */
[----:B------:R-:W1:Y:S01]  /*02e0*/  LDC.64 R18, c[0x0][0x390] ;  /* 0x0000e400ff127b82 */ /* 0x000e620000000a00 */
[----:B0-----:R-:W-:-:S05]  /*02f0*/  IMAD.WIDE R16, R27, 0x4, R16 ;  /* 0x000000041b107825 */ /* 0x001fca00078e0210 */
[----:B------:R-:W2:Y:S01]  /*0300*/  LDG.E R10, desc[UR8][R16.64] ;  /* 0x00000008100a7981 */ /* 0x000ea2000c1e1900 */
[----:B-1----:R-:W-:-:S05]  /*0310*/  IMAD.WIDE.U32 R8, R24, 0x4, R18 ;  /* 0x0000000418087825 */ /* 0x002fca00078e0012 */
[----:B------:R-:W3:Y:S04]  /*0320*/  LDG.E R35, desc[UR8][R8.64] ;  /* 0x0000000808237981 */ /* 0x000ee8000c1e1900 */
[----:B--2---:R-:W-:Y:S04]  /*0330*/  STS [R23], R10 ;  /* 0x0000000a17007388 */ /* 0x004fe80000000800 */
[----:B---3--:R-:W-:Y:S01]  /*0340*/  STS [R20], R35 ;  /* 0x0000002314007388 */ /* 0x008fe20000000800 */
[----:B------:R-:W-:Y:S06]  /*0350*/  BAR.SYNC.DEFER_BLOCKING 0x0 ;  /* 0x0000000000007b1d */ /* 0x000fec0000010000 */
[----:B------:R-:W-:Y:S04]  /*0360*/  LDS R11, [R22] ;  /* 0x00000000160b7984 */ /* 0x000fe80000000800 */
[----:B------:R-:W0:Y:S04]  /*0370*/  LDS.128 R12, [R7] ;  /* 0x00000000070c7984 */ /* 0x000e280000000c00 */
[----:B------:R-:W1:Y:S04]  /*0380*/  LDS R37, [R22+0x40] ;  /* 0x0000400016257984 */ /* 0x000e680000000800 */
[----:B------:R-:W2:Y:S01]  /*0390*/  LDS R33, [R22+0x80] ;  /* 0x0000800016217984 */ /* 0x000ea20000000800 */
[----:B0-----:R-:W-:-:S03]  /*03a0*/  FFMA R32, R12, R11, R31 ;  /* 0x0000000b0c207223 */ /* 0x001fc6000000001f */
[----:B------:R-:W0:Y:S01]  /*03b0*/  LDS R12, [R22+0xc0] ;  /* 0x0000c000160c7984 */ /* 0x000e220000000800 */
[----:B-1----:R-:W-:-:S03]  /*03c0*/  FFMA R34, R37, R13, R32 ;  /* 0x0000000d25227223 */ /* 0x002fc60000000020 */
[----:B------:R-:W-:Y:S04]  /*03d0*/  LDS R13, [R22+0x100] ;  /* 0x00010000160d7984 */ /* 0x000fe80000000800 */
[----:B------:R-:W1:Y:S04]  /*03e0*/  LDS.128 R8, [R7+0x10] ;  /* 0x0000100007087984 */ /* 0x000e680000000c00 */
[----:B------:R-:W3:Y:S04]  /*03f0*/  LDS R32, [R22+0x140] ;  /* 0x0001400016207984 */ /* 0x000ee80000000800 */
[----:B------:R-:W4:Y:S01]  /*0400*/  LDS R31, [R22+0x180] ;  /* 0x00018000161f7984 */ /* 0x000f220000000800 */
[----:B--2---:R-:W-:-:S03]  /*0410*/  FFMA R33, R33, R14, R34 ;  /* 0x0000000e21217223 */ /* 0x004fc60000000022 */
[----:B------:R-:W-:Y:S04]  /*0420*/  LDS R37, [R22+0x340] ;  /* 0x0003400016257984 */ /* 0x000fe80000000800 */
[----:B------:R-:W-:Y:S01]  /*0430*/  LDS R34, [R22+0x3c0] ;  /* 0x0003c00016227984 */ /* 0x000fe20000000800 */
[----:B0-----:R-:W-:-:S03]  /*0440*/  FFMA R15, R12, R15, R33 ;  /* 0x0000000f0c0f7223 */ /* 0x001fc60000000021 */
[----:B------:R-:W-:Y:S01]  /*0450*/  LDS R33, [R22+0x240] ;  /* 0x0002400016217984 */ /* 0x000fe20000000800 */
[----:B-1----:R-:W-:-:S03]  /*0460*/  FFMA R13, R8, R13, R15 ;  /* 0x0000000d080d7223 */ /* 0x002fc6000000000f */
[----:B------:R-:W0:Y:S01]  /*0470*/  LDS R8, [R22+0x1c0] ;  /* 0x0001c00016087984 */ /* 0x000e220000000800 */
[----:B---3--:R-:W-:-:S03]  /*0480*/  FFMA R32, R32, R9, R13 ;  /* 0x0000000920207223 */ /* 0x008fc6000000000d */
[----:B------:R-:W-:Y:S04]  /*0490*/  LDS R9, [R22+0x200] ;  /* 0x0002000016097984 */ /* 0x000fe80000000800 */
[----:B------:R-:W1:Y:S01]  /*04a0*/  LDS.128 R12, [R7+0x20] ;  /* 0x00002000070c7984 */ /* 0x000e620000000c00 */
[----:B----4-:R-:W-:-:S03]  /*04b0*/  FFMA R31, R31, R10, R32 ;  /* 0x0000000a1f1f7223 */ /* 0x010fc60000000020 */
[----:B------:R-:W2:Y:S04]  /*04c0*/  LDS R32, [R22+0x280] ;  /* 0x0002800016207984 */ /* 0x000ea80000000800 */
[----:B------:R-:W3:Y:S01]  /*04d0*/  LDS R10, [R22+0x2c0] ;  /* 0x0002c000160a7984 */ /* 0x000ee20000000800 */
[----:B0-----:R-:W-:-:S03]  /*04e0*/  FFMA R11, R8, R11, R31 ;  /* 0x0000000b080b7223 */ /* 0x001fc6000000001f */
[----:B------:R-:W-:Y:S01]  /*04f0*/  LDS R31, [R22+0x380] ;  /* 0x00038000161f7984 */ /* 0x000fe20000000800 */
[----:B-1----:R-:W-:-:S03]  /*0500*/  FFMA R12, R12, R9, R11 ;  /* 0x000000090c0c7223 */ /* 0x002fc6000000000b */
[----:B------:R-:W-:Y:S01]  /*0510*/  LDS R9, [R22+0x300] ;  /* 0x0003000016097984 */ /* 0x000fe20000000800 */
[----:B------:R-:W-:-:S04]  /*0520*/  FFMA R13, R33, R13, R12 ;  /* 0x0000000d210d7223 */ /* 0x000fc8000000000c */
[----:B--2---:R-:W-:-:S04]  /*0530*/  FFMA R13, R32, R14, R13 ;  /* 0x0000000e200d7223 */ /* 0x004fc8000000000d */
[----:B---3--:R-:W-:Y:S02]  /*0540*/  FFMA R11, R10, R15, R13 ;  /* 0x0000000f0a0b7223 */ /* 0x008fe4000000000d */
[----:B------:R-:W0:Y:S01]  /*0550*/  LDS.128 R12, [R7+0x30] ;  /* 0x00003000070c7984 */ /* 0x000e220000000c00 */
[----:B------:R-:W-:Y:S01]  /*0560*/  IMAD.WIDE.U32 R32, R26, 0x4, R18 ;  /* 0x000000041a207825 */ /* 0x000fe200078e0012 */
[----:B------:R-:W-:Y:S06]  /*0570*/  BAR.SYNC.DEFER_BLOCKING 0x0 ;  /* 0x0000000000007b1d */ /* 0x000fec0000010000 */
[----:B------:R-:W2:Y:S04]  /*0580*/  LDG.E R33, desc[UR8][R32.64] ;  /* 0x0000000820217981 */ /* 0x000ea8000c1e1900 */
[----:B------:R-:W3:Y:S01]  /*0590*/  LDG.E R32, desc[UR8][R16.64+0x40] ;  /* 0x0000400810207981 */ /* 0x000ee2000c1e1900 */
[----:B0-----:R-:W-:-:S04]  /*05a0*/  FFMA R12, R12, R9, R11 ;  /* 0x000000090c0c7223 */ /* 0x001fc8000000000b */
[----:B------:R-:W-:-:S04]  /*05b0*/  FFMA R36, R37, R13, R12 ;  /* 0x0000000d25247223 */ /* 0x000fc8000000000c */
[----:B------:R-:W-:-:S04]  /*05c0*/  FFMA R31, R31, R14, R36 ;  /* 0x0000000e1f1f7223 */ /* 0x000fc80000000024 */
[----:B------:R-:W-:Y:S01]  /*05d0*/  FFMA R15, R34, R15, R31 ;  /* 0x0000000f220f7223 */ /* 0x000fe2000000001f */
[----:B---3--:R-:W-:Y:S04]  /*05e0*/  STS [R23], R32 ;  /* 0x0000002017007388 */ /* 0x008fe80000000800 */
[----:B--2---:R-:W-:Y:S01]  /*05f0*/  STS [R20], R33 ;  /* 0x0000002114007388 */ /* 0x004fe20000000800 */
[----:B------:R-:W-:Y:S06]  /*0600*/  BAR.SYNC.DEFER_BLOCKING 0x0 ;  /* 0x0000000000007b1d */ /* 0x000fec0000010000 */
[----:B------:R-:W-:Y:S04]  /*0610*/  LDS R35, [R22] ;  /* 0x0000000016237984 */ /* 0x000fe80000000800 */
[----:B------:R-:W0:Y:S04]  /*0620*/  LDS.128 R8, [R7] ;  /* 0x0000000007087984 */ /* 0x000e280000000c00 */
[----:B------:R-:W1:Y:S04]  /*0630*/  LDS R12, [R22+0x40] ;  /* 0x00004000160c7984 */ /* 0x000e680000000800 */
[----:B------:R-:W2:Y:S04]  /*0640*/  LDS R31, [R22+0x80] ;  /* 0x00008000161f7984 */ /* 0x000ea80000000800 */
[----:B------:R-:W-:Y:S04]  /*0650*/  LDS R32, [R22+0x140] ;  /* 0x0001400016207984 */ /* 0x000fe80000000800 */
[----:B------:R-:W-:Y:S04]  /*0660*/  LDS R33, [R22+0x180] ;  /* 0x0001800016217984 */ /* 0x000fe80000000800 */
[----:B------:R-:W-:Y:S01]  /*0670*/  LDS R37, [R22+0x340] ;  /* 0x0003400016257984 */ /* 0x000fe20000000800 */
[----:B0-----:R-:W-:-:S03]  /*0680*/  FFMA R15, R8, R35, R15 ;  /* 0x00000023080f7223 */ /* 0x001fc6000000000f */
[----:B------:R-:W0:Y:S01]  /*0690*/  LDS R8, [R22+0xc0] ;  /* 0x0000c00016087984 */ /* 0x000e220000000800 */
[----:B-1----:R-:W-:-:S03]  /*06a0*/  FFMA R34, R12, R9, R15 ;  /* 0x000000090c227223 */ /* 0x002fc6000000000f */
[----:B------:R-:W-:Y:S04]  /*06b0*/  LDS R9, [R22+0x100] ;  /* 0x0001000016097984 */ /* 0x000fe80000000800 */
[----:B------:R-:W1:Y:S01]  /*06c0*/  LDS.128 R12, [R7+0x10] ;  /* 0x00001000070c7984 */ /* 0x000e620000000c00 */
[----:B--2---:R-:W-:-:S03]  /*06d0*/  FFMA R31, R31, R10, R34 ;  /* 0x0000000a1f1f7223 */ /* 0x004fc60000000022 */
[----:B------:R-:W-:Y:S01]  /*06e0*/  LDS R34, [R22+0x3c0] ;  /* 0x0003c00016227984 */ /* 0x000fe20000000800 */
[----:B0-----:R-:W-:-:S03]  /*06f0*/  FFMA R11, R8, R11, R31 ;  /* 0x0000000b080b7223 */ /* 0x001fc6000000001f */
[----:B------:R-:W-:Y:S01]  /*0700*/  LDS R31, [R22+0x240] ;  /* 0x00024000161f7984 */ /* 0x000fe20000000800 */
[----:B-1----:R-:W-:-:S03]  /*0710*/  FFMA R9, R12, R9, R11 ;  /* 0x000000090c097223 */ /* 0x002fc6000000000b */
[----:B------:R-:W0:Y:S01]  /*0720*/  LDS R12, [R22+0x1c0] ;  /* 0x0001c000160c7984 */ /* 0x000e220000000800 */
[----:B------:R-:W-:-:S03]  /*0730*/  FFMA R32, R32, R13, R9 ;  /* 0x0000000d20207223 */ /* 0x000fc60000000009 */
[----:B------:R-:W-:Y:S04]  /*0740*/  LDS R13, [R22+0x200] ;  /* 0x00020000160d7984 */ /* 0x000fe80000000800 */
[----:B------:R-:W1:Y:S01]  /*0750*/  LDS.128 R8, [R7+0x20] ;  /* 0x0000200007087984 */ /* 0x000e620000000c00 */
[----:B------:R-:W-:-:S03]  /*0760*/  FFMA R33, R33, R14, R32 ;  /* 0x0000000e21217223 */ /* 0x000fc60000000020 */
[----:B------:R-:W2:Y:S04]  /*0770*/  LDS R32, [R22+0x280] ;  /* 0x0002800016207984 */ /* 0x000ea80000000800 */
[----:B------:R-:W3:Y:S01]  /*0780*/  LDS R14, [R22+0x2c0] ;  /* 0x0002c000160e7984 */ /* 0x000ee20000000800 */
[----:B0-----:R-:W-:-:S04]  /*0790*/  FFMA R15, R12, R15, R33 ;  /* 0x0000000f0c0f7223 */ /* 0x001fc80000000021 */
[----:B-1----:R-:W-:-:S04]  /*07a0*/  FFMA R8, R8, R13, R15 ;  /* 0x0000000d08087223 */ /* 0x002fc8000000000f */
[----:B------:R-:W-:Y:S02]  /*07b0*/  FFMA R9, R31, R9, R8 ;  /* 0x000000091f097223 */ /* 0x000fe40000000008 */
[----:B------:R-:W-:Y:S02]  /*07c0*/  LDS R31, [R22+0x380] ;  /* 0x00038000161f7984 */ /* 0x000fe40000000800 */
[----:B--2---:R-:W-:Y:S02]  /*07d0*/  FFMA R13, R32, R10, R9 ;  /* 0x0000000a200d7223 */ /* 0x004fe40000000009 */
[----:B------:R-:W-:Y:S02]  /*07e0*/  LDS R9, [R22+0x300] ;  /* 0x0003000016097984 */ /* 0x000fe40000000800 */
        /* <DEDUP_REMOVED lines=10> */
[----:B------:R-:W-:Y:S01]  /*0890*/  IMAD.WIDE.U32 R18, R30, 0x4, R18 ;  /* 0x000000041e127825 */ /* 0x000fe200078e0012 */
        /* <DEDUP_REMOVED lines=8> */
[----:B------:R-:W-:Y:S01]  /*0920*/  LDS R34, [R22+0x340] ;  /* 0x0003400016227984 */ /* 0x000fe20000000800 */
[----:B0-----:R-:W-:-:S03]  /*0930*/  FFMA R15, R8, R35, R15 ;  /* 0x00000023080f7223 */ /* 0x001fc6000000000f */
[----:B------:R-:W0:Y:S01]  /*0940*/  LDS R35, [R22+0xc0] ;  /* 0x0000c00016237984 */ /* 0x000e220000000800 */
[----:B-1----:R-:W-:-:S03]  /*0950*/  FFMA R32, R12, R9, R15 ;  /* 0x000000090c207223 */ /* 0x002fc6000000000f */
[----:B------:R-:W-:Y:S04]  /*0960*/  LDS R9, [R22+0x100] ;  /* 0x0001000016097984 */ /* 0x000fe80000000800 */
[----:B------:R-:W1:Y:S04]  /*0970*/  LDS.128 R12, [R7+0x10] ;  /* 0x00001000070c7984 */ /* 0x000e680000000c00 */
[----:B------:R-:W3:Y:S01]  /*0980*/  LDS R8, [R22+0x140] ;  /* 0x0001400016087984 */ /* 0x000ee20000000800 */
[----:B--2---:R-:W-:-:S03]  /*0990*/  FFMA R10, R31, R10, R32 ;  /* 0x0000000a1f0a7223 */ /* 0x004fc60000000020 */
[----:B------:R-:W2:Y:S01]  /*09a0*/  LDS R31, [R22+0x180] ;  /* 0x00018000161f7984 */ /* 0x000ea20000000800 */
[----:B0-----:R-:W-:-:S03]  /*09b0*/  FFMA R11, R35, R11, R10 ;  /* 0x0000000b230b7223 */ /* 0x001fc6000000000a */
[----:B------:R-:W-:Y:S01]  /*09c0*/  LDS R35, [R22+0x240] ;  /* 0x0002400016237984 */ /* 0x000fe20000000800 */
[----:B-1----:R-:W-:-:S03]  /*09d0*/  FFMA R9, R12, R9, R11 ;  /* 0x000000090c097223 */ /* 0x002fc6000000000b */
[----:B------:R-:W0:Y:S01]  /*09e0*/  LDS R12, [R22+0x1c0] ;  /* 0x0001c000160c7984 */ /* 0x000e220000000800 */
[----:B---3--:R-:W-:-:S03]  /*09f0*/  FFMA R32, R8, R13, R9 ;  /* 0x0000000d08207223 */ /* 0x008fc60000000009 */
[----:B------:R-:W1:Y:S04]  /*0a00*/  LDS.128 R8, [R7+0x20] ;  /* 0x0000200007087984 */ /* 0x000e680000000c00 */
[----:B------:R-:W3:Y:S01]  /*0a10*/  LDS R13, [R22+0x280] ;  /* 0x00028000160d7984 */ /* 0x000ee20000000800 */
[----:B--2---:R-:W-:-:S03]  /*0a20*/  FFMA R31, R31, R14, R32 ;  /* 0x0000000e1f1f7223 */ /* 0x004fc60000000020 */
[----:B------:R-:W-:Y:S01]  /*0a30*/  LDS R32, [R22+0x3c0] ;  /* 0x0003c00016207984 */ /* 0x000fe20000000800 */
[----:B0-----:R-:W-:-:S04]  /*0a40*/  FFMA R15, R12, R15, R31 ;  /* 0x0000000f0c0f7223 */ /* 0x001fc8000000001f */
[----:B-1----:R-:W-:Y:S02]  /*0a50*/  FFMA R8, R8, R33, R15 ;  /* 0x0000002108087223 */ /* 0x002fe4000000000f */
[----:B------:R-:W-:Y:S02]  /*0a60*/  LDS R33, [R22+0x380] ;  /* 0x0003800016217984 */ /* 0x000fe40000000800 */
[----:B------:R-:W-:Y:S02]  /*0a70*/  FFMA R12, R35, R9, R8 ;  /* 0x00000009230c7223 */ /* 0x000fe40000000008 */
[----:B------:R-:W0:Y:S02]  /*0a80*/  LDS R8, [R22+0x2c0] ;  /* 0x0002c00016087984 */ /* 0x000e240000000800 */
[----:B---3--:R-:W-:Y:S02]  /*0a90*/  FFMA R9, R13, R10, R12 ;  /* 0x0000000a0d097223 */ /* 0x008fe4000000000c */
[----:B------:R-:W-:Y:S04]  /*0aa0*/  LDS R35, [R22+0x300] ;  /* 0x0003000016237984 */ /* 0x000fe80000000800 */
[----:B------:R-:W1:Y:S01]  /*0ab0*/  LDS.128 R12, [R7+0x30] ;  /* 0x00003000070c7984 */ /* 0x000e620000000c00 */
[----:B------:R-:W-:Y:S06]  /*0ac0*/  BAR.SYNC.DEFER_BLOCKING 0x0 ;  /* 0x0000000000007b1d */ /* 0x000fec0000010000 */
[----:B------:R0:W2:Y:S04]  /*0ad0*/  LDG.E R16, desc[UR8][R16.64+0xc0] ;  /* 0x0000c00810107981 */ /* 0x0000a8000c1e1900 */
[----:B------:R-:W3:Y:S01]  /*0ae0*/  LDG.E R19, desc[UR8][R18.64] ;  /* 0x0000000812137981 */ /* 0x000ee2000c1e1900 */
[----:B0-----:R-:W-:-:S04]  /*0af0*/  FFMA R17, R8, R11, R9 ;  /* 0x0000000b08117223 */ /* 0x001fc80000000009 */
[----:B-1----:R-:W-:-:S04]  /*0b00*/  FFMA R35, R12, R35, R17 ;  /* 0x000000230c237223 */ /* 0x002fc80000000011 */
[----:B------:R-:W-:-:S04]  /*0b10*/  FFMA R34, R34, R13, R35 ;  /* 0x0000000d22227223 */ /* 0x000fc80000000023 */
[----:B------:R-:W-:-:S04]  /*0b20*/  FFMA R33, R33, R14, R34 ;  /* 0x0000000e21217223 */ /* 0x000fc80000000022 */
[----:B------:R-:W-:Y:S01]  /*0b30*/  FFMA R17, R32, R15, R33 ;  /* 0x0000000f20117223 */ /* 0x000fe20000000021 */
[----:B------:R-:W-:-:S04]  /*0b40*/  IADD3 R25, PT, PT, R25, 0x4, RZ ;  /* 0x0000000419197810 */ /* 0x000fc80007ffe0ff */
[----:B------:R-:W-:Y:S02]  /*0b50*/  ISETP.NE.AND P0, PT, R25, RZ, PT ;  /* 0x000000ff1900720c */ /* 0x000fe40003f05270 */
[----:B------:R-:W-:Y:S02]  /*0b60*/  IADD3 R27, PT, PT, R27, 0x40, RZ ;  /* 0x000000401b1b7810 */ /* 0x000fe40007ffe0ff */
[C---:B------:R-:W-:Y:S02]  /*0b70*/  LEA R30, R5.reuse, R30, 0x6 ;  /* 0x0000001e051e7211 */ /* 0x040fe400078e30ff */
[C---:B------:R-:W-:Y:S02]  /*0b80*/  LEA R28, R5.reuse, R28, 0x6 ;  /* 0x0000001c051c7211 */ /* 0x040fe400078e30ff */
[C---:B------:R-:W-:Y:S02]  /*0b90*/  LEA R26, R5.reuse, R26, 0x6 ;  /* 0x0000001a051a7211 */ /* 0x040fe400078e30ff */
[----:B------:R-:W-:Y:S01]  /*0ba0*/  LEA R24, R5, R24, 0x6 ;  /* 0x0000001805187211 */ /* 0x000fe200078e30ff */
[----:B--2---:R-:W-:Y:S04]  /*0bb0*/  STS [R23], R16 ;  /* 0x0000001017007388 */ /* 0x004fe80000000800 */
[----:B---3--:R-:W-:Y:S01]  /*0bc0*/  STS [R20], R19 ;  /* 0x0000001314007388 */ /* 0x008fe20000000800 */
[----:B------:R-:W-:Y:S06]  /*0bd0*/  BAR.SYNC.DEFER_BLOCKING 0x0 ;  /* 0x0000000000007b1d */ /* 0x000fec0000010000 */
[----:B------:R-:W-:Y:S04]  /*0be0*/  LDS R31, [R22] ;  /* 0x00000000161f7984 */ /* 0x000fe80000000800 */
[----:B------:R-:W0:Y:S04]  /*0bf0*/  LDS.128 R8, [R7] ;  /* 0x0000000007087984 */ /* 0x000e280000000c00 */
[----:B------:R-:W1:Y:S04]  /*0c00*/  LDS R36, [R22+0x40] ;  /* 0x0000400016247984 */ /* 0x000e680000000800 */
[----:B------:R-:W2:Y:S04]  /*0c10*/  LDS R37, [R22+0x80] ;  /* 0x0000800016257984 */ /* 0x000ea80000000800 */
[----:B------:R-:W3:Y:S04]  /*0c20*/  LDS R34, [R22+0xc0] ;  /* 0x0000c00016227984 */ /* 0x000ee80000000800 */
[----:B------:R-:W-:Y:S04]  /*0c30*/  LDS R33, [R22+0x100] ;  /* 0x0001000016217984 */ /* 0x000fe80000000800 */
[----:B------:R-:W4:Y:S04]  /*0c40*/  LDS.128 R12, [R7+0x10] ;  /* 0x00001000070c7984 */ /* 0x000f280000000c00 */
[----:B------:R-:W5:Y:S04]  /*0c50*/  LDS R32, [R22+0x140] ;  /* 0x0001400016207984 */ /* 0x000f680000000800 */
[----:B------:R-:W5:Y:S01]  /*0c60*/  LDS R35, [R22+0x180] ;  /* 0x0001800016237984 */ /* 0x000f620000000800 */
[----:B0-----:R-:W-:-:S03]  /*0c70*/  FFMA R17, R8, R31, R17 ;  /* 0x0000001f08117223 */ /* 0x001fc60000000011 */
[----:B------:R-:W0:Y:S01]  /*0c80*/  LDS R8, [R22+0x1c0] ;  /* 0x0001c00016087984 */ /* 0x000e220000000800 */
[----:B-1----:R-:W-:-:S03]  /*0c90*/  FFMA R36, R36, R9, R17 ;  /* 0x0000000924247223 */ /* 0x002fc60000000011 */
[----:B------:R-:W-:Y:S04]  /*0ca0*/  LDS R31, [R22+0x200] ;  /* 0x00020000161f7984 */ /* 0x000fe80000000800 */
[----:B------:R-:W1:Y:S01]  /*0cb0*/  LDS.128 R16, [R7+0x20] ;  /* 0x0000200007107984 */ /* 0x000e620000000c00 */
[----:B--2---:R-:W-:-:S04]  /*0cc0*/  FFMA R37, R37, R10, R36 ;  /* 0x0000000a25257223 */ /* 0x004fc80000000024 */
[----:B---3--:R-:W-:-:S04]  /*0cd0*/  FFMA R11, R34, R11, R37 ;  /* 0x0000000b220b7223 */ /* 0x008fc80000000025 */
[----:B----4-:R-:W-:Y:S02]  /*0ce0*/  FFMA R11, R12, R33, R11 ;  /* 0x000000210c0b7223 */ /* 0x010fe4000000000b */
[----:B------:R-:W2:Y:S02]  /*0cf0*/  LDS R12, [R22+0x240] ;  /* 0x00024000160c7984 */ /* 0x000ea40000000800 */
[----:B-----5:R-:W-:Y:S02]  /*0d00*/  FFMA R32, R32, R13, R11 ;  /* 0x0000000d20207223 */ /* 0x020fe4000000000b */
[----:B------:R-:W3:Y:S02]  /*0d10*/  LDS R13, [R22+0x280] ;  /* 0x00028000160d7984 */ /* 0x000ee40000000800 */
[----:B------:R-:W-:Y:S02]  /*0d20*/  FFMA R35, R35, R14, R32 ;  /* 0x0000000e23237223 */ /* 0x000fe40000000020 */
[----:B------:R-:W4:Y:S04]  /*0d30*/  LDS R14, [R22+0x2c0] ;  /* 0x0002c000160e7984 */ /* 0x000f280000000800 */
[----:B------:R-:W-:Y:S01]  /*0d40*/  LDS R32, [R22+0x340] ;  /* 0x0003400016207984 */ /* 0x000fe20000000800 */
[----:B0-----:R-:W-:-:S03]  /*0d50*/  FFMA R35, R8, R15, R35 ;  /* 0x0000000f08237223 */ /* 0x001fc60000000023 */
[----:B------:R-:W-:Y:S04]  /*0d60*/  LDS R15, [R22+0x300] ;  /* 0x00030000160f7984 */ /* 0x000fe80000000800 */
[----:B------:R-:W0:Y:S01]  /*0d70*/  LDS.128 R8, [R7+0x30] ;  /* 0x0000300007087984 */ /* 0x000e220000000c00 */
[----:B-1----:R-:W-:-:S03]  /*0d80*/  FFMA R35, R16, R31, R35 ;  /* 0x0000001f10237223 */ /* 0x002fc60000000023 */
[----:B------:R-:W1:Y:S04]  /*0d90*/  LDS R31, [R22+0x380] ;  /* 0x00038000161f7984 */ /* 0x000e680000000800 */
[----:B------:R-:W5:Y:S01]  /*0da0*/  LDS R16, [R22+0x3c0] ;  /* 0x0003c00016107984 */ /* 0x000f620000000800 */
[----:B--2---:R-:W-:-:S04]  /*0db0*/  FFMA R12, R12, R17, R35 ;  /* 0x000000110c0c7223 */ /* 0x004fc80000000023 */
[----:B---3--:R-:W-:-:S04]  /*0dc0*/  FFMA R13, R13, R18, R12 ;  /* 0x000000120d0d7223 */ /* 0x008fc8000000000c */
[----:B----4-:R-:W-:-:S04]  /*0dd0*/  FFMA R13, R14, R19, R13 ;  /* 0x000000130e0d7223 */ /* 0x010fc8000000000d */
[----:B0-----:R-:W-:-:S04]  /*0de0*/  FFMA R13, R8, R15, R13 ;  /* 0x0000000f080d7223 */ /* 0x001fc8000000000d */
[----:B------:R-:W-:-:S04]  /*0df0*/  FFMA R32, R32, R9, R13 ;  /* 0x0000000920207223 */ /* 0x000fc8000000000d */
[----:B-1----:R-:W-:-:S04]  /*0e00*/  FFMA R31, R31, R10, R32 ;  /* 0x0000000a1f1f7223 */ /* 0x002fc80000000020 */
[----:B-----5:R-:W-:Y:S01]  /*0e10*/  FFMA R31, R16, R11, R31 ;  /* 0x0000000b101f7223 */ /* 0x020fe2000000001f */
[----:B------:R-:W-:Y:S06]  /*0e20*/  BAR.SYNC.DEFER_BLOCKING 0x0 ;  /* 0x0000000000007b1d */ /* 0x000fec0000010000 */
[----:B------:R-:W-:Y:S05]  /*0e30*/  @P0 BRA `(.L_x_2) ;  /* 0xfffffff400240947 */ /* 0x000fea000383ffff */
.L_x_1:
[----:B------:R-:W-:-:S13]  /*0e40*/  LOP3.LUT P0, R8, R29, 0x3, RZ, 0xc0, !PT ;  /* 0x000000031d087812 */ /* 0x000fda000780c0ff */
[----:B------:R-:W-:Y:S05]  /*0e50*/  @!P0 BRA `(.L_x_0) ;  /* 0x00000008007c8947 */ /* 0x000fea0003800000 */
[----:B------:R-:W-:Y:S02]  /*0e60*/  ISETP.NE.AND P0, PT, R8, 0x1, PT ;  /* 0x000000010800780c */ /* 0x000fe40003f05270 */
[----:B------:R-:W-:-:S04]  /*0e70*/  LOP3.LUT R29, R29, 0x1, RZ, 0xc0, !PT ;  /* 0x000000011d1d7812 */ /* 0x000fc800078ec0ff */
[----:B------:R-:W-:-:S07]  /*0e80*/  ISETP.NE.U32.AND P1, PT, R29, 0x1, PT ;  /* 0x000000011d00780c */ /* 0x000fce0003f25070 */
[----:B------:R-:W-:Y:S06]  /*0e90*/  @!P0 BRA `(.L_x_3) ;  /* 0x0000000400908947 */ /* 0x000fec0003800000 */
[----:B------:R-:W0:Y:S01]  /*0ea0*/  LDC.64 R22, c[0x0][0x388] ;  /* 0x0000e200ff167b82 */ /* 0x000e220000000a00 */
[C---:B------:R-:W-:Y:S02]  /*0eb0*/  LEA R18, R0.reuse, R3, 0x4 ;  /* 0x0000000300127211 */ /* 0x040fe400078e20ff */
[----:B------:R-:W-:-:S03]  /*0ec0*/  LEA R9, R0, R21, 0x4 ;  /* 0x0000001500097211 */ /* 0x000fc600078e20ff */
[----:B------:R-:W-:Y:S02]  /*0ed0*/  IMAD R13, R18, R5, R4 ;  /* 0x00000005120d7224 */ /* 0x000fe400078e0204 */
[----:B------:R-:W1:Y:S01]  /*0ee0*/  LDC.64 R16, c[0x0][0x390] ;  /* 0x0000e400ff107b82 */ /* 0x000e620000000a00 */
[----:B0-----:R-:W-:-:S05]  /*0ef0*/  IMAD.WIDE R22, R9, 0x4, R22 ;  /* 0x0000000409167825 */ /* 0x001fca00078e0216 */
[----:B------:R-:W2:Y:S01]  /*0f00*/  LDG.E R19, desc[UR8][R22.64] ;  /* 0x0000000816137981 */ /* 0x000ea2000c1e1900 */
[----:B-1----:R-:W-:-:S05]  /*0f10*/  IMAD.WIDE.U32 R12, R13, 0x4, R16 ;  /* 0x000000040d0c7825 */ /* 0x002fca00078e0010 */
[----:B------:R-:W3:Y:S01]  /*0f20*/  LDG.E R25, desc[UR8][R12.64] ;  /* 0x000000080c197981 */ /* 0x000ee2000c1e1900 */
[----:B------:R-:W-:-:S04]  /*0f30*/  UIADD3 UR5, UPT, UPT, UR4, 0x400, URZ ;  /* 0x0000040004057890 */ /* 0x000fc8000fffe0ff */
[----:B------:R-:W-:Y:S01]  /*0f40*/  ULEA UR5, UR6, UR5, 0x18 ;  /* 0x0000000506057291 */ /* 0x000fe2000f8ec0ff */
[----:B------:R-:W-:-:S05]  /*0f50*/  LEA R30, R2, R7, 0x2 ;  /* 0x00000007021e7211 */ /* 0x000fca00078e10ff */
[----:B------:R-:W-:-:S04]  /*0f60*/  LEA R20, R2, UR5, 0x2 ;  /* 0x0000000502147c11 */ /* 0x000fc8000f8e10ff */
[----:B------:R-:W-:Y:S02]  /*0f70*/  LEA R32, R3, R20, 0x6 ;  /* 0x0000001403207211 */ /* 0x000fe400078e30ff */
[----:B------:R-:W-:Y:S01]  /*0f80*/  IADD3 R18, PT, PT, R18, 0x10, RZ ;  /* 0x0000001012127810 */ /* 0x000fe20007ffe0ff */
        /* <DEDUP_REMOVED lines=11> */
[----:B------:R-:W5:Y:S04]  /*1040*/  LDS R19, [R20+0x180] ;  /* 0x0001800014137984 */ /* 0x000f680000000800 */
[----:B------:R-:W5:Y:S04]  /*1050*/  LDS R24, [R20+0x1c0] ;  /* 0x0001c00014187984 */ /* 0x000f680000000800 */
[----:B------:R-:W-:Y:S01]  /*1060*/  LDS R36, [R20+0x240] ;  /* 0x0002400014247984 */ /* 0x000fe20000000800 */
[----:B0-----:R-:W-:-:S03]  /*1070*/  FFMA R8, R8, R27, R31 ;  /* 0x0000001b08087223 */ /* 0x001fc6000000001f */
[----:B------:R-:W-:Y:S01]  /*1080*/  LDS R27, [R20+0x200] ;  /* 0x00020000141b7984 */ /* 0x000fe20000000800 */
[----:B-1----:R-:W-:-:S03]  /*1090*/  FFMA R9, R29, R9, R8 ;  /* 0x000000091d097223 */ /* 0x002fc60000000008 */
[----:B------:R-:W-:Y:S01]  /*10a0*/  LDS R29, [R20+0x300] ;  /* 0x00030000141d7984 */ /* 0x000fe20000000800 */
[----:B--2---:R-:W-:-:S03]  /*10b0*/  FFMA R10, R28, R10, R9 ;  /* 0x0000000a1c0a7223 */ /* 0x004fc60000000009 */
[----:B------:R-:W-:Y:S01]  /*10c0*/  LDS R31, [R20+0x380] ;  /* 0x00038000141f7984 */ /* 0x000fe20000000800 */
[----:B---3--:R-:W-:-:S03]  /*10d0*/  FFMA R11, R33, R11, R10 ;  /* 0x0000000b210b7223 */ /* 0x008fc6000000000a */
[----:B------:R-:W-:Y:S04]  /*10e0*/  LDS R33, [R20+0x280] ;  /* 0x0002800014217984 */ /* 0x000fe80000000800 */
[----:B------:R-:W-:Y:S01]  /*10f0*/  LDS R28, [R20+0x3c0] ;  /* 0x0003c000141c7984 */ /* 0x000fe20000000800 */
[----:B----4-:R-:W-:-:S03]  /*1100*/  FFMA R11, R12, R34, R11 ;  /* 0x000000220c0b7223 */ /* 0x010fc6000000000b */
[----:B------:R-:W-:Y:S01]  /*1110*/  LDS R34, [R20+0x2c0] ;  /* 0x0002c00014227984 */ /* 0x000fe20000000800 */
[----:B-----5:R-:W-:Y:S01]  /*1120*/  FFMA R26, R26, R13, R11 ;  /* 0x0000000d1a1a7223 */ /* 0x020fe2000000000b */
[----:B------:R-:W-:Y:S02]  /*1130*/  IMAD R13, R18, R5, R4 ;  /* 0x00000005120d7224 */ /* 0x000fe400078e0204 */
[----:B------:R-:W0:Y:S01]  /*1140*/  LDS.128 R8, [R7+0x20] ;  /* 0x0000200007087984 */ /* 0x000e220000000c00 */
[----:B------:R-:W-:Y:S01]  /*1150*/  FFMA R19, R19, R14, R26 ;  /* 0x0000000e13137223 */ /* 0x000fe2000000001a */
[----:B------:R-:W-:Y:S02]  /*1160*/  IMAD.WIDE.U32 R12, R13, 0x4, R16 ;  /* 0x000000040d0c7825 */ /* 0x000fe400078e0010 */
[----:B------:R-:W-:Y:S02]  /*1170*/  LDS R26, [R20+0x340] ;  /* 0x00034000141a7984 */ /* 0x000fe40000000800 */
[----:B------:R-:W-:-:S02]  /*1180*/  FFMA R35, R24, R15, R19 ;  /* 0x0000000f18237223 */ /* 0x000fc40000000013 */
[----:B------:R-:W1:Y:S01]  /*1190*/  LDS.128 R16, [R7+0x30] ;  /* 0x0000300007107984 */ /* 0x000e620000000c00 */
[----:B------:R-:W-:Y:S06]  /*11a0*/  BAR.SYNC.DEFER_BLOCKING 0x0 ;  /* 0x0000000000007b1d */ /* 0x000fec0000010000 */
[----:B------:R-:W2:Y:S04]  /*11b0*/  LDG.E R23, desc[UR8][R22.64+0x40] ;  /* 0x0000400816177981 */ /* 0x000ea8000c1e1900 */
[----:B------:R-:W3:Y:S01]  /*11c0*/  LDG.E R37, desc[UR8][R12.64] ;  /* 0x000000080c257981 */ /* 0x000ee2000c1e1900 */
[----:B0-----:R-:W-:-:S04]  /*11d0*/  FFMA R35, R8, R27, R35 ;  /* 0x0000001b08237223 */ /* 0x001fc80000000023 */
[----:B------:R-:W-:-:S04]  /*11e0*/  FFMA R36, R36, R9, R35 ;  /* 0x0000000924247223 */ /* 0x000fc80000000023 */
[----:B------:R-:W-:-:S04]  /*11f0*/  FFMA R33, R33, R10, R36 ;  /* 0x0000000a21217223 */ /* 0x000fc80000000024 */
[----:B------:R-:W-:-:S04]  /*1200*/  FFMA R33, R34, R11, R33 ;  /* 0x0000000b22217223 */ /* 0x000fc80000000021 */
[----:B-1----:R-:W-:-:S04]  /*1210*/  FFMA R29, R16, R29, R33 ;  /* 0x0000001d101d7223 */ /* 0x002fc80000000021 */
[----:B------:R-:W-:-:S04]  /*1220*/  FFMA R26, R26, R17, R29 ;  /* 0x000000111a1a7223 */ /* 0x000fc8000000001d */
[----:B------:R-:W-:-:S04]  /*1230*/  FFMA R31, R31, R18, R26 ;  /* 0x000000121f1f7223 */ /* 0x000fc8000000001a */
[----:B------:R-:W-:Y:S01]  /*1240*/  FFMA R33, R28, R19, R31 ;  /* 0x000000131c217223 */ /* 0x000fe2000000001f */
        /* <DEDUP_REMOVED lines=14> */
[----:B------:R-:W-:Y:S04]  /*1330*/  LDS R31, [R20+0x200] ;  /* 0x00020000141f7984 */ /* 0x000fe80000000800 */
[----:B------:R-:W5:Y:S01]  /*1340*/  LDS.128 R16, [R7+0x20] ;  /* 0x0000200007107984 */ /* 0x000f620000000c00 */
[----:B0-----:R-:W-:-:S03]  /*1350*/  FFMA R25, R12, R25, R33 ;  /* 0x000000190c197223 */ /* 0x001fc60000000021 */
[----:B------:R-:W0:Y:S01]  /*1360*/  LDS R28, [R20+0x240] ;  /* 0x00024000141c7984 */ /* 0x000e220000000800 */
[----:B-1----:R-:W-:-:S03]  /*1370*/  FFMA R24, R24, R13, R25 ;  /* 0x0000000d18187223 */ /* 0x002fc60000000019 */
[----:B------:R-:W1:Y:S01]  /*1380*/  LDS R25, [R20+0x280] ;  /* 0x0002800014197984 */ /* 0x000e620000000800 */
[----:B--2---:R-:W-:-:S03]  /*1390*/  FFMA R27, R27, R14, R24 ;  /* 0x0000000e1b1b7223 */ /* 0x004fc60000000018 */
[----:B------:R-:W2:Y:S01]  /*13a0*/  LDS R24, [R20+0x2c0] ;  /* 0x0002c00014187984 */ /* 0x000ea20000000800 */
[----:B---3--:R-:W-:-:S03]  /*13b0*/  FFMA R33, R22, R15, R27 ;  /* 0x0000000f16217223 */ /* 0x008fc6000000001b */
[----:B------:R-:W-:Y:S04]  /*13c0*/  LDS R27, [R20+0x300] ;  /* 0x00030000141b7984 */ /* 0x000fe80000000800 */
[----:B------:R-:W3:Y:S01]  /*13d0*/  LDS.128 R12, [R7+0x30] ;  /* 0x00003000070c7984 */ /* 0x000ee20000000c00 */
[----:B----4-:R-:W-:-:S03]  /*13e0*/  FFMA R33, R8, R23, R33 ;  /* 0x0000001708217223 */ /* 0x010fc60000000021 */
[----:B------:R-:W4:Y:S04]  /*13f0*/  LDS R22, [R20+0x340] ;  /* 0x0003400014167984 */ /* 0x000f280000000800 */
[----:B------:R-:W4:Y:S01]  /*1400*/  LDS R23, [R20+0x380] ;  /* 0x0003800014177984 */ /* 0x000f220000000800 */
[----:B-----5:R-:W-:-:S03]  /*1410*/  FFMA R30, R30, R9, R33 ;  /* 0x000000091e1e7223 */ /* 0x020fc60000000021 */
[----:B------:R-:W5:Y:S01]  /*1420*/  LDS R8, [R20+0x3c0] ;  /* 0x0003c00014087984 */ /* 0x000f620000000800 */
[----:B------:R-:W-:-:S04]  /*1430*/  FFMA R29, R29, R10, R30 ;  /* 0x0000000a1d1d7223 */ /* 0x000fc8000000001e */
[----:B------:R-:W-:-:S04]  /*1440*/  FFMA R11, R26, R11, R29 ;  /* 0x0000000b1a0b7223 */ /* 0x000fc8000000001d */
[----:B------:R-:W-:-:S04]  /*1450*/  FFMA R11, R16, R31, R11 ;  /* 0x0000001f100b7223 */ /* 0x000fc8000000000b */
[----:B0-----:R-:W-:-:S04]  /*1460*/  FFMA R28, R28, R17, R11 ;  /* 0x000000111c1c7223 */ /* 0x001fc8000000000b */
[----:B-1----:R-:W-:-:S04]  /*1470*/  FFMA R25, R25, R18, R28 ;  /* 0x0000001219197223 */ /* 0x002fc8000000001c */
[----:B--2---:R-:W-:-:S04]  /*1480*/  FFMA R19, R24, R19, R25 ;  /* 0x0000001318137223 */ /* 0x004fc80000000019 */
[----:B---3--:R-:W-:-:S04]  /*1490*/  FFMA R19, R12, R27, R19 ;  /* 0x0000001b0c137223 */ /* 0x008fc80000000013 */
[----:B----4-:R-:W-:-:S04]  /*14a0*/  FFMA R22, R22, R13, R19 ;  /* 0x0000000d16167223 */ /* 0x010fc80000000013 */
[----:B------:R-:W-:-:S04]  /*14b0*/  FFMA R23, R23, R14, R22 ;  /* 0x0000000e17177223 */ /* 0x000fc80000000016 */
[----:B-----5:R-:W-:Y:S01]  /*14c0*/  FFMA R31, R8, R15, R23 ;  /* 0x0000000f081f7223 */ /* 0x020fe20000000017 */
[----:B------:R-:W-:Y:S06]  /*14d0*/  BAR.SYNC.DEFER_BLOCKING 0x0 ;  /* 0x0000000000007b1d */ /* 0x000fec0000010000 */
.L_x_3:
[----:B------:R-:W-:Y:S05]  /*14e0*/  @P1 BRA `(.L_x_0) ;  /* 0x0000000000d81947 */ /* 0x000fea0003800000 */
[----:B------:R-:W0:Y:S01]  /*14f0*/  LDC.64 R8, c[0x0][0x388] ;  /* 0x0000e200ff087b82 */ /* 0x000e220000000a00 */
[C---:B------:R-:W-:Y:S02]  /*1500*/  LEA R10, R0.reuse, R3, 0x4 ;  /* 0x00000003000a7211 */ /* 0x040fe400078e20ff */
[----:B------:R-:W-:-:S03]  /*1510*/  LEA R21, R0, R21, 0x4 ;  /* 0x0000001500157211 */ /* 0x000fc600078e20ff */
[----:B------:R-:W-:Y:S02]  /*1520*/  IMAD R11, R10, R5, R4 ;  /* 0x000000050a0b7224 */ /* 0x000fe400078e0204 */
[----:B------:R-:W1:Y:S01]  /*1530*/  LDC.64 R12, c[0x0][0x390] ;  /* 0x0000e400ff0c7b82 */ /* 0x000e620000000a00 */
[----:B0-----:R-:W-:-:S05]  /*1540*/  IMAD.WIDE R8, R21, 0x4, R8 ;  /* 0x0000000415087825 */ /* 0x001fca00078e0208 */
[----:B------:R-:W2:Y:S01]  /*1550*/  LDG.E R14, desc[UR8][R8.64] ;  /* 0x00000008080e7981 */ /* 0x000ea2000c1e1900 */
[----:B-1----:R-:W-:-:S06]  /*1560*/  IMAD.WIDE.U32 R12, R11, 0x4, R12 ;  /* 0x000000040b0c7825 */ /* 0x002fcc00078e000c */
[----:B------:R-:W3:Y:S01]  /*1570*/  LDG.E R12, desc[UR8][R12.64] ;  /* 0x000000080c0c7981 */ /* 0x000ee2000c1e1900 */
[----:B------:R-:W-:-:S04]  /*1580*/  UIADD3 UR4, UPT, UPT, UR4, 0x400, URZ ;  /* 0x0000040004047890 */ /* 0x000fc8000fffe0ff */
[----:B------:R-:W-:Y:S01]  /*1590*/  ULEA UR4, UR6, UR4, 0x18 ;  /* 0x0000000406047291 */ /* 0x000fe2000f8ec0ff */
[----:B------:R-:W-:-:S05]  /*15a0*/  LEA R15, R2, R7, 0x2 ;  /* 0x00000007020f7211 */ /* 0x000fca00078e10ff */
[----:B------:R-:W-:-:S04]  /*15b0*/  LEA R0, R2, UR4, 0x2 ;  /* 0x0000000402007c11 */ /* 0x000fc8000f8e10ff */
        /* <DEDUP_REMOVED lines=26> */
[----:B------:R-:W4:Y:S01]  /*1760*/  LDS R10, [R0+0x340] ;  /* 0x00034000000a7984 */ /* 0x000f220000000800 */
[----:B-----5:R-:W-:-:S03]  /*1770*/  FFMA R2, R2, R17, R3 ;  /* 0x0000001102027223 */ /* 0x020fc60000000003 */
[----:B------:R-:W5:Y:S04]  /*1780*/  LDS R16, [R0+0x380] ;  /* 0x0003800000107984 */ /* 0x000f680000000800 */
        /* <DEDUP_REMOVED lines=9> */
[----:B-----5:R-:W-:-:S04]  /*1820*/  FFMA R16, R16, R30, R9 ;  /* 0x0000001e10107223 */ /* 0x020fc80000000009 */
[----:B------:R-:W-:Y:S01]  /*1830*/  FFMA R31, R3, R31, R16 ;  /* 0x0000001f031f7223 */ /* 0x000fe20000000010 */
[----:B------:R-:W-:Y:S06]  /*1840*/  BAR.SYNC.DEFER_BLOCKING 0x0 ;  /* 0x0000000000007b1d */ /* 0x000fec0000010000 */
.L_x_0:
[----:B------:R-:W0:Y:S01]  /*1850*/  LDC.64 R2, c[0x0][0x380] ;  /* 0x0000e000ff027b82 */ /* 0x000e220000000a00 */
[----:B------:R-:W-:-:S04]  /*1860*/  IMAD R5, R6, R5, R4 ;  /* 0x0000000506057224 */ /* 0x000fc800078e0204 */
[----:B0-----:R-:W-:-:S05]  /*1870*/  IMAD.WIDE R2, R5, 0x4, R2 ;  /* 0x0000000405027825 */ /* 0x001fca00078e0202 */
[----:B------:R-:W-:Y:S01]  /*1880*/  STG.E desc[UR8][R2.64], R31 ;  /* 0x0000001f02007986 */ /* 0x000fe2000c101908 */
[----:B------:R-:W-:Y:S05]  /*1890*/  EXIT ;  /* 0x000000000000794d */ /* 0x000fea0003800000 */
.L_x_4:
[----:B------:R-:W-:-:S00]  /*18a0*/  BRA `(.L_x_4) ;  /* 0xfffffffc00fc7947 */ /* 0x000fc0000383ffff */
[----:B------:R-:W-:-:S00]  /*18b0*/  NOP ;  /* 0x0000000000007918 */ /* 0x000fc00000000000 */
        /* <DEDUP_REMOVED lines=12> */
.L_x_5:


//--------------------- .nv.shared._Z15MatrixMulKernelPfS_S_i --------------------------
	.section	.nv.shared._Z15MatrixMulKernelPfS_S_i,"aw",@nobits
	.sectionflags	@""
	.align	4
.nv.shared._Z15MatrixMulKernelPfS_S_i:
	.zero		3072


//--------------------- .nv.shared.reserved.0     --------------------------
	.section	.nv.shared.reserved.0,"aw",@nobits
	.weak		__nv_reservedSMEM_offset_0_alias
	.size		__nv_reservedSMEM_offset_0_alias, 0, 64
	.other		__nv_reservedSMEM_offset_0_alias,@"STO_CUDA_RESERVED_SHARED STV_DEFAULT"
__nv_reservedSMEM_offset_0_alias:
	.zero		0
	.zero		64


//--------------------- .nv.constant0._Z15MatrixMulKernelPfS_S_i --------------------------
	.section	.nv.constant0._Z15MatrixMulKernelPfS_S_i,"a",@progbits
	.sectionflags	@""
	.align	4
.nv.constant0._Z15MatrixMulKernelPfS_S_i:
	.zero		924


//--------------------- SYMBOLS --------------------------

	.type		.nv.reservedSmem.offset0,@object
	.size		.nv.reservedSmem.offset0,0x4
	.type		.nv.reservedSmem.cap,@object
	.size		.nv.reservedSmem.cap,0x4
